//
// Generated by NVIDIA NVVM Compiler
//
// Compiler Build ID: CL-36424714
// Cuda compilation tools, release 13.0, V13.0.88
// Based on NVVM 20.0.0
//

.version 9.0
.target sm_100
.address_size 64

	// .globl	_Z12matmul_tiledPKfS0_Pfiii
// _ZZ12matmul_tiledPKfS0_PfiiiE2As has been demoted
// _ZZ12matmul_tiledPKfS0_PfiiiE2Bs has been demoted

.visible .entry _Z12matmul_tiledPKfS0_Pfiii(
	.param .u64 .ptr .align 1 _Z12matmul_tiledPKfS0_Pfiii_param_0,
	.param .u64 .ptr .align 1 _Z12matmul_tiledPKfS0_Pfiii_param_1,
	.param .u64 .ptr .align 1 _Z12matmul_tiledPKfS0_Pfiii_param_2,
	.param .u32 _Z12matmul_tiledPKfS0_Pfiii_param_3,
	.param .u32 _Z12matmul_tiledPKfS0_Pfiii_param_4,
	.param .u32 _Z12matmul_tiledPKfS0_Pfiii_param_5
)
{
	.reg .pred 	%p<12>;
	.reg .b32 	%r<43>;
	.reg .b32 	%f<111>;
	.reg .b64 	%rd<13>;
	// demoted variable
	.shared .align 4 .b8 _ZZ12matmul_tiledPKfS0_PfiiiE2As[4096];
	// demoted variable
	.shared .align 4 .b8 _ZZ12matmul_tiledPKfS0_PfiiiE2Bs[4096];
	ld.param.u64 	%rd4, [_Z12matmul_tiledPKfS0_Pfiii_param_0];
	ld.param.u64 	%rd5, [_Z12matmul_tiledPKfS0_Pfiii_param_1];
	ld.param.u64 	%rd6, [_Z12matmul_tiledPKfS0_Pfiii_param_2];
	ld.param.u32 	%r24, [_Z12matmul_tiledPKfS0_Pfiii_param_3];
	ld.param.u32 	%r25, [_Z12matmul_tiledPKfS0_Pfiii_param_4];
	ld.param.u32 	%r26, [_Z12matmul_tiledPKfS0_Pfiii_param_5];
	mov.u32 	%r27, %ctaid.y;
	shl.b32 	%r28, %r27, 5;
	mov.u32 	%r40, %tid.y;
	add.s32 	%r2, %r28, %r40;
	mov.u32 	%r29, %ctaid.x;
	shl.b32 	%r3, %r29, 5;
	mov.u32 	%r38, %tid.x;
	add.s32 	%r5, %r3, %r38;
	setp.lt.s32 	%p1, %r26, 1;
	mov.f32 	%f110, 0f00000000;
	@%p1 bra 	$L__BB0_7;
	add.s32 	%r30, %r26, 31;
	shr.u32 	%r31, %r30, 5;
	shl.b32 	%r32, %r40, 7;
	mov.u32 	%r33, _ZZ12matmul_tiledPKfS0_PfiiiE2As;
	add.s32 	%r6, %r33, %r32;
	shl.b32 	%r34, %r38, 2;
	add.s32 	%r7, %r6, %r34;
	mov.u32 	%r35, _ZZ12matmul_tiledPKfS0_PfiiiE2Bs;
	add.s32 	%r9, %r35, %r34;
	add.s32 	%r8, %r9, %r32;
	neg.s32 	%r42, %r31;
	mad.lo.s32 	%r36, %r40, %r25, %r38;
	add.s32 	%r41, %r36, %r3;
	shl.b32 	%r12, %r25, 5;
	mad.lo.s32 	%r39, %r26, %r2, %r38;
	cvta.to.global.u64 	%rd1, %rd4;
	cvta.to.global.u64 	%rd2, %rd5;
	mov.f32 	%f110, 0f00000000;
$L__BB0_2:
	setp.ge.s32 	%p2, %r2, %r24;
	mul.wide.s32 	%rd7, %r39, 4;
	add.s64 	%rd3, %rd1, %rd7;
	setp.ge.s32 	%p3, %r38, %r26;
	mov.f32 	%f108, 0f00000000;
	or.pred  	%p4, %p2, %p3;
	@%p4 bra 	$L__BB0_4;
	ld.global.f32 	%f108, [%rd3];
$L__BB0_4:
	setp.ge.s32 	%p5, %r5, %r25;
	st.shared.f32 	[%r7], %f108;
	setp.ge.s32 	%p6, %r40, %r26;
	mov.f32 	%f109, 0f00000000;
	or.pred  	%p7, %p5, %p6;
	@%p7 bra 	$L__BB0_6;
	mul.wide.s32 	%rd8, %r41, 4;
	add.s64 	%rd9, %rd2, %rd8;
	ld.global.f32 	%f109, [%rd9];
$L__BB0_6:
	st.shared.f32 	[%r8], %f109;
	bar.sync 	0;
	ld.shared.f32 	%f12, [%r6];
	ld.shared.f32 	%f13, [%r9];
	fma.rn.f32 	%f14, %f12, %f13, %f110;
	ld.shared.f32 	%f15, [%r6+4];
	ld.shared.f32 	%f16, [%r9+128];
	fma.rn.f32 	%f17, %f15, %f16, %f14;
	ld.shared.f32 	%f18, [%r6+8];
	ld.shared.f32 	%f19, [%r9+256];
	fma.rn.f32 	%f20, %f18, %f19, %f17;
	ld.shared.f32 	%f21, [%r6+12];
	ld.shared.f32 	%f22, [%r9+384];
	fma.rn.f32 	%f23, %f21, %f22, %f20;
	ld.shared.f32 	%f24, [%r6+16];
	ld.shared.f32 	%f25, [%r9+512];
	fma.rn.f32 	%f26, %f24, %f25, %f23;
	ld.shared.f32 	%f27, [%r6+20];
	ld.shared.f32 	%f28, [%r9+640];
	fma.rn.f32 	%f29, %f27, %f28, %f26;
	ld.shared.f32 	%f30, [%r6+24];
	ld.shared.f32 	%f31, [%r9+768];
	fma.rn.f32 	%f32, %f30, %f31, %f29;
	ld.shared.f32 	%f33, [%r6+28];
	ld.shared.f32 	%f34, [%r9+896];
	fma.rn.f32 	%f35, %f33, %f34, %f32;
	ld.shared.f32 	%f36, [%r6+32];
	ld.shared.f32 	%f37, [%r9+1024];
	fma.rn.f32 	%f38, %f36, %f37, %f35;
	ld.shared.f32 	%f39, [%r6+36];
	ld.shared.f32 	%f40, [%r9+1152];
	fma.rn.f32 	%f41, %f39, %f40, %f38;
	ld.shared.f32 	%f42, [%r6+40];
	ld.shared.f32 	%f43, [%r9+1280];
	fma.rn.f32 	%f44, %f42, %f43, %f41;
	ld.shared.f32 	%f45, [%r6+44];
	ld.shared.f32 	%f46, [%r9+1408];
	fma.rn.f32 	%f47, %f45, %f46, %f44;
	ld.shared.f32 	%f48, [%r6+48];
	ld.shared.f32 	%f49, [%r9+1536];
	fma.rn.f32 	%f50, %f48, %f49, %f47;
	ld.shared.f32 	%f51, [%r6+52];
	ld.shared.f32 	%f52, [%r9+1664];
	fma.rn.f32 	%f53, %f51, %f52, %f50;
	ld.shared.f32 	%f54, [%r6+56];
	ld.shared.f32 	%f55, [%r9+1792];
	fma.rn.f32 	%f56, %f54, %f55, %f53;
	ld.shared.f32 	%f57, [%r6+60];
	ld.shared.f32 	%f58, [%r9+1920];
	fma.rn.f32 	%f59, %f57, %f58, %f56;
	ld.shared.f32 	%f60, [%r6+64];
	ld.shared.f32 	%f61, [%r9+2048];
	fma.rn.f32 	%f62, %f60, %f61, %f59;
	ld.shared.f32 	%f63, [%r6+68];
	ld.shared.f32 	%f64, [%r9+2176];
	fma.rn.f32 	%f65, %f63, %f64, %f62;
	ld.shared.f32 	%f66, [%r6+72];
	ld.shared.f32 	%f67, [%r9+2304];
	fma.rn.f32 	%f68, %f66, %f67, %f65;
	ld.shared.f32 	%f69, [%r6+76];
	ld.shared.f32 	%f70, [%r9+2432];
	fma.rn.f32 	%f71, %f69, %f70, %f68;
	ld.shared.f32 	%f72, [%r6+80];
	ld.shared.f32 	%f73, [%r9+2560];
	fma.rn.f32 	%f74, %f72, %f73, %f71;
	ld.shared.f32 	%f75, [%r6+84];
	ld.shared.f32 	%f76, [%r9+2688];
	fma.rn.f32 	%f77, %f75, %f76, %f74;
	ld.shared.f32 	%f78, [%r6+88];
	ld.shared.f32 	%f79, [%r9+2816];
	fma.rn.f32 	%f80, %f78, %f79, %f77;
	ld.shared.f32 	%f81, [%r6+92];
	ld.shared.f32 	%f82, [%r9+2944];
	fma.rn.f32 	%f83, %f81, %f82, %f80;
	ld.shared.f32 	%f84, [%r6+96];
	ld.shared.f32 	%f85, [%r9+3072];
	fma.rn.f32 	%f86, %f84, %f85, %f83;
	ld.shared.f32 	%f87, [%r6+100];
	ld.shared.f32 	%f88, [%r9+3200];
	fma.rn.f32 	%f89, %f87, %f88, %f86;
	ld.shared.f32 	%f90, [%r6+104];
	ld.shared.f32 	%f91, [%r9+3328];
	fma.rn.f32 	%f92, %f90, %f91, %f89;
	ld.shared.f32 	%f93, [%r6+108];
	ld.shared.f32 	%f94, [%r9+3456];
	fma.rn.f32 	%f95, %f93, %f94, %f92;
	ld.shared.f32 	%f96, [%r6+112];
	ld.shared.f32 	%f97, [%r9+3584];
	fma.rn.f32 	%f98, %f96, %f97, %f95;
	ld.shared.f32 	%f99, [%r6+116];
	ld.shared.f32 	%f100, [%r9+3712];
	fma.rn.f32 	%f101, %f99, %f100, %f98;
	ld.shared.f32 	%f102, [%r6+120];
	ld.shared.f32 	%f103, [%r9+3840];
	fma.rn.f32 	%f104, %f102, %f103, %f101;
	ld.shared.f32 	%f105, [%r6+124];
	ld.shared.f32 	%f106, [%r9+3968];
	fma.rn.f32 	%f110, %f105, %f106, %f104;
	bar.sync 	0;
	add.s32 	%r42, %r42, 1;
	setp.ne.s32 	%p8, %r42, 0;
	add.s32 	%r41, %r41, %r12;
	add.s32 	%r40, %r40, 32;
	add.s32 	%r39, %r39, 32;
	add.s32 	%r38, %r38, 32;
	@%p8 bra 	$L__BB0_2;
$L__BB0_7:
	setp.ge.s32 	%p9, %r2, %r24;
	setp.ge.s32 	%p10, %r5, %r25;
	or.pred  	%p11, %p9, %p10;
	@%p11 bra 	$L__BB0_9;
	mad.lo.s32 	%r37, %r25, %r2, %r5;
	cvta.to.global.u64 	%rd10, %rd6;
	mul.wide.s32 	%rd11, %r37, 4;
	add.s64 	%rd12, %rd10, %rd11;
	st.global.f32 	[%rd12], %f110;
$L__BB0_9:
	ret;

}


// ===== COMPILED SASS (sm_100) =====

	.target	sm_100

	.elftype	@"ET_EXEC"


//--------------------- .note.nv.tkinfo           --------------------------
	.section	.note.nv.tkinfo,"",@"SHT_NOTE"
	.sectionflags	@"SHF_NOTE_NV_TKINFO"
	.tkinfo
        /*0018*/ 	.word	0x00000002
        /*0030*/ 	.string	""
        /*0030*/ 	.string	"ptxas"
        /*0030*/ 	.string	"Cuda compilation tools, release 13.0, V13.0.88"
        /*0030*/ 	.string	"Build cuda_13.0.r13.0/compiler.36424714_0"
        /*0030*/ 	.string	"-arch sm_100 -m 64 "



//--------------------- .note.nv.cuinfo           --------------------------
	.section	.note.nv.cuinfo,"",@"SHT_NOTE"
	.sectionflags	@"SHF_NOTE_NV_CUINFO"
        /*0018*/ 	.short	0x0002
        /*001a*/ 	.short	0x0064
        /*001c*/ 	.short	0x0082
	.zero		2


//--------------------- .nv.info                  --------------------------
	.section	.nv.info,"",@"SHT_CUDA_INFO"
	.align	4


	//----- nvinfo : EIATTR_REGCOUNT
	.align		4
        /*0000*/ 	.byte	0x04, 0x2f
        /*0002*/ 	.short	(.L_1 - .L_0)
	.align		4
.L_0:
        /*0004*/ 	.word	index@(_Z12matmul_tiledPKfS0_Pfiii)
        /*0008*/ 	.word	0x00000020


	//----- nvinfo : EIATTR_FRAME_SIZE
	.align		4
.L_1:
        /*000c*/ 	.byte	0x04, 0x11
        /*000e*/ 	.short	(.L_3 - .L_2)
	.align		4
.L_2:
        /*0010*/ 	.word	index@(_Z12matmul_tiledPKfS0_Pfiii)
        /*0014*/ 	.word	0x00000000


	//----- nvinfo : EIATTR_MIN_STACK_SIZE
	.align		4
.L_3:
        /*0018*/ 	.byte	0x04, 0x12
        /*001a*/ 	.short	(.L_5 - .L_4)
	.align		4
.L_4:
        /*001c*/ 	.word	index@(_Z12matmul_tiledPKfS0_Pfiii)
        /*0020*/ 	.word	0x00000000
.L_5:


//--------------------- .nv.compat                --------------------------
	.section	.nv.compat,"",@"SHT_CUDA_COMPAT_INFO"
	.align	4
        /*0000*/ 	.byte	0x02, 0x09, 0x00, 0x00, 0x02, 0x02, 0x01, 0x00, 0x02, 0x05, 0x05, 0x00, 0x03, 0x07, 0x01, 0x01
        /*0010*/ 	.byte	0x02, 0x03, 0x00, 0x00, 0x02, 0x06, 0x01, 0x00, 0x04, 0x0b, 0x08, 0x00, 0x09, 0x00, 0x00, 0x00
        /*0020*/ 	.byte	0x00, 0x00, 0x00, 0x00


//--------------------- .nv.info._Z12matmul_tiledPKfS0_Pfiii --------------------------
	.section	.nv.info._Z12matmul_tiledPKfS0_Pfiii,"",@"SHT_CUDA_INFO"
	.sectionflags	@""
	.align	4


	//----- nvinfo : EIATTR_CUDA_API_VERSION
	.align		4
        /*0000*/ 	.byte	0x04, 0x37
        /*0002*/ 	.short	(.L_7 - .L_6)
.L_6:
        /*0004*/ 	.word	0x00000082


	//----- nvinfo : EIATTR_KPARAM_INFO
	.align		4
.L_7:
        /*0008*/ 	.byte	0x04, 0x17
        /*000a*/ 	.short	(.L_9 - .L_8)
.L_8:
        /*000c*/ 	.word	0x00000000
        /*0010*/ 	.short	0x0005
        /*0012*/ 	.short	0x0020
        /*0014*/ 	.byte	0x00, 0xf0, 0x11, 0x00


	//----- nvinfo : EIATTR_KPARAM_INFO
	.align		4
.L_9:
        /*0018*/ 	.byte	0x04, 0x17
        /*001a*/ 	.short	(.L_11 - .L_10)
.L_10:
        /*001c*/ 	.word	0x00000000
        /*0020*/ 	.short	0x0004
        /*0022*/ 	.short	0x001c
        /*0024*/ 	.byte	0x00, 0xf0, 0x11, 0x00


	//----- nvinfo : EIATTR_KPARAM_INFO
	.align		4
.L_11:
        /*0028*/ 	.byte	0x04, 0x17
        /*002a*/ 	.short	(.L_13 - .L_12)
.L_12:
        /*002c*/ 	.word	0x00000000
        /*0030*/ 	.short	0x0003
        /*0032*/ 	.short	0x0018
        /*0034*/ 	.byte	0x00, 0xf0, 0x11, 0x00


	//----- nvinfo : EIATTR_KPARAM_INFO
	.align		4
.L_13:
        /*0038*/ 	.byte	0x04, 0x17
        /*003a*/ 	.short	(.L_15 - .L_14)
.L_14:
        /*003c*/ 	.word	0x00000000
        /*0040*/ 	.short	0x0002
        /*0042*/ 	.short	0x0010
        /*0044*/ 	.byte	0x00, 0xf5, 0x21, 0x00


	//----- nvinfo : EIATTR_KPARAM_INFO
	.align		4
.L_15:
        /*0048*/ 	.byte	0x04, 0x17
        /*004a*/ 	.short	(.L_17 - .L_16)
.L_16:
        /*004c*/ 	.word	0x00000000
        /*0050*/ 	.short	0x0001
        /*0052*/ 	.short	0x0008
        /*0054*/ 	.byte	0x00, 0xf5, 0x21, 0x00


	//----- nvinfo : EIATTR_KPARAM_INFO
	.align		4
.L_17:
        /*0058*/ 	.byte	0x04, 0x17
        /*005a*/ 	.short	(.L_19 - .L_18)
.L_18:
        /*005c*/ 	.word	0x00000000
        /*0060*/ 	.short	0x0000
        /*0062*/ 	.short	0x0000
        /*0064*/ 	.byte	0x00, 0xf5, 0x21, 0x00


	//----- nvinfo : EIATTR_SPARSE_MMA_MASK
	.align		4
.L_19:
        /*0068*/ 	.byte	0x03, 0x50
        /*006a*/ 	.short	0x0000


	//----- nvinfo : EIATTR_MAXREG_COUNT
	.align		4
        /*006c*/ 	.byte	0x03, 0x1b
        /*006e*/ 	.short	0x00ff


	//----- nvinfo : EIATTR_NUM_BARRIERS
	.align		4
        /*0070*/ 	.byte	0x02, 0x4c
        /*0072*/ 	.byte	0x01
	.zero		1


	//----- nvinfo : EIATTR_MERCURY_ISA_VERSION
	.align		4
        /*0074*/ 	.byte	0x03, 0x5f
        /*0076*/ 	.short	0x0101


	//----- nvinfo : EIATTR_VRC_CTA_INIT_COUNT
	.align		4
        /*0078*/ 	.byte	0x02, 0x4a
	.zero		1
	.zero		1


	//----- nvinfo : EIATTR_EXIT_INSTR_OFFSETS
	.align		4
        /*007c*/ 	.byte	0x04, 0x1c
        /*007e*/ 	.short	(.L_21 - .L_20)


	//   ....[0]....
.L_20:
        /*0080*/ 	.word	0x00000820


	//   ....[1]....
        /*0084*/ 	.word	0x00000870


	//----- nvinfo : EIATTR_CBANK_PARAM_SIZE
	.align		4
.L_21:
        /*0088*/ 	.byte	0x03, 0x19
        /*008a*/ 	.short	0x0024


	//----- nvinfo : EIATTR_PARAM_CBANK
	.align		4
        /*008c*/ 	.byte	0x04, 0x0a
        /*008e*/ 	.short	(.L_23 - .L_22)
	.align		4
.L_22:
        /*0090*/ 	.word	index@(.nv.constant0._Z12matmul_tiledPKfS0_Pfiii)
        /*0094*/ 	.short	0x0380
        /*0096*/ 	.short	0x0024


	//----- nvinfo : EIATTR_SW_WAR
	.align		4
.L_23:
        /*0098*/ 	.byte	0x04, 0x36
        /*009a*/ 	.short	(.L_25 - .L_24)
.L_24:
        /*009c*/ 	.word	0x00000008
.L_25:


//--------------------- .nv.callgraph             --------------------------
	.section	.nv.callgraph,"",@"SHT_CUDA_CALLGRAPH"
	.align	4
	.sectionentsize	8
	.align		4
        /*0000*/ 	.word	0x00000000
	.align		4
        /*0004*/ 	.word	0xffffffff
	.align		4
        /*0008*/ 	.word	0x00000000
	.align		4
        /*000c*/ 	.word	0xfffffffe
	.align		4
        /*0010*/ 	.word	0x00000000
	.align		4
        /*0014*/ 	.word	0xfffffffd
	.align		4
        /*0018*/ 	.word	0x00000000
	.align		4
        /*001c*/ 	.word	0xfffffffc


//--------------------- .text._Z12matmul_tiledPKfS0_Pfiii --------------------------
	.section	.text._Z12matmul_tiledPKfS0_Pfiii,"ax",@progbits
	.align	128
        .global         _Z12matmul_tiledPKfS0_Pfiii
        .type           _Z12matmul_tiledPKfS0_Pfiii,@function
        .size           _Z12matmul_tiledPKfS0_Pfiii,(.L_x_3 - _Z12matmul_tiledPKfS0_Pfiii)
        .other          _Z12matmul_tiledPKfS0_Pfiii,@"STO_CUDA_ENTRY STV_DEFAULT"
_Z12matmul_tiledPKfS0_Pfiii:
.text._Z12matmul_tiledPKfS0_Pfiii:
[----:B------:R-:W-:Y:S01]  /*0000*/  LDC R1, c[0x0][0x37c] ;  /* 0x0000df00ff017b82 */ /* 0x000fe20000000800 */
[----:B------:R-:W0:Y:S01]  /*0010*/  S2R R18, SR_CTAID.Y ;  /* 0x0000000000127919 */ /* 0x000e220000002600 */
[----:B------:R-:W1:Y:S01]  /*0020*/  LDCU UR10, c[0x0][0x3a0] ;  /* 0x00007400ff0a77ac */ /* 0x000e620008000800 */
[----:B------:R-:W-:Y:S01]  /*0030*/  HFMA2 R23, -RZ, RZ, 0, 0 ;  /* 0x00000000ff177431 */ /* 0x000fe200000001ff */
[----:B------:R-:W0:Y:S01]  /*0040*/  S2R R17, SR_TID.Y ;  /* 0x0000000000117919 */ /* 0x000e220000002200 */
[----:B------:R-:W2:Y:S01]  /*0050*/  LDCU.64 UR8, c[0x0][0x358] ;  /* 0x00006b00ff0877ac */ /* 0x000ea20008000a00 */
[----:B------:R-:W3:Y:S01]  /*0060*/  S2R R2, SR_CTAID.X ;  /* 0x0000000000027919 */ /* 0x000ee20000002500 */
[----:B------:R-:W3:Y:S01]  /*0070*/  S2R R16, SR_TID.X ;  /* 0x0000000000107919 */ /* 0x000ee20000002100 */
[----:B-1----:R-:W-:Y:S01]  /*0080*/  UISETP.GE.AND UP0, UPT, UR10, 0x1, UPT ;  /* 0x000000010a00788c */ /* 0x002fe2000bf06270 */
[----:B0-----:R-:W-:Y:S02]  /*0090*/  LEA R18, R18, R17, 0x5 ;  /* 0x0000001112127211 */ /* 0x001fe400078e28ff */
[----:B---3--:R-:W-:-:S06]  /*00a0*/  LEA R19, R2, R16, 0x5 ;  /* 0x0000001002137211 */ /* 0x008fcc00078e28ff */
[----:B--2---:R-:W-:Y:S05]  /*00b0*/  BRA.U !UP0, `(.L_x_0) ;  /* 0x0000000508cc7547 */ /* 0x004fea000b800000 */
[----:B------:R-:W0:Y:S01]  /*00c0*/  S2UR UR7, SR_CgaCtaId ;  /* 0x00000000000779c3 */ /* 0x000e220000008800 */
[----:B------:R-:W1:Y:S01]  /*00d0*/  LDCU UR11, c[0x0][0x39c] ;  /* 0x00007380ff0b77ac */ /* 0x000e620008000800 */
[----:B------:R-:W-:Y:S01]  /*00e0*/  MOV R23, RZ ;  /* 0x000000ff00177202 */ /* 0x000fe20000000f00 */
[----:B------:R-:W-:Y:S01]  /*00f0*/  IMAD R6, R18, UR10, R16 ;  /* 0x0000000a12067c24 */ /* 0x000fe2000f8e0210 */
[----:B------:R-:W-:Y:S01]  /*0100*/  UMOV UR5, 0x400 ;  /* 0x0000040000057882 */ /* 0x000fe20000000000 */
[----:B------:R-:W-:-:S03]  /*0110*/  UIADD3 UR4, UPT, UPT, UR10, 0x1f, URZ ;  /* 0x0000001f0a047890 */ /* 0x000fc6000fffe0ff */
[----:B------:R-:W2:Y:S01]  /*0120*/  LDC R0, c[0x0][0x39c] ;  /* 0x0000e700ff007b82 */ /* 0x000ea20000000800 */
[----:B------:R-:W-:Y:S02]  /*0130*/  UIADD3 UR6, UPT, UPT, UR5, 0x1000, URZ ;  /* 0x0000100005067890 */ /* 0x000fe4000fffe0ff */
[----:B------:R-:W-:Y:S01]  /*0140*/  USHF.R.U32.HI UR4, URZ, 0x5, UR4 ;  /* 0x00000005ff047899 */ /* 0x000fe20008011604 */
[----:B------:R-:W3:Y:S04]  /*0150*/  LDCU UR13, c[0x0][0x3a0] ;  /* 0x00007400ff0d77ac */ /* 0x000ee80008000800 */
[----:B------:R-:W4:Y:S01]  /*0160*/  LDC.64 R20, c[0x0][0x380] ;  /* 0x0000e000ff147b82 */ /* 0x000f220000000a00 */
[----:B------:R-:W2:Y:S01]  /*0170*/  LDCU UR12, c[0x0][0x398] ;  /* 0x00007300ff0c77ac */ /* 0x000ea20008000800 */
[----:B-1----:R-:W-:Y:S01]  /*0180*/  IMAD R7, R17, UR11, R16 ;  /* 0x0000000b11077c24 */ /* 0x002fe2000f8e0210 */
[----:B------:R-:W-:-:S02]  /*0190*/  UIADD3 UR4, UPT, UPT, -UR4, URZ, URZ ;  /* 0x000000ff04047290 */ /* 0x000fc4000fffe1ff */
[----:B0-----:R-:W-:Y:S02]  /*01a0*/  ULEA UR5, UR7, UR5, 0x18 ;  /* 0x0000000507057291 */ /* 0x001fe4000f8ec0ff */
[----:B------:R-:W-:Y:S01]  /*01b0*/  LEA R7, R2, R7, 0x5 ;  /* 0x0000000702077211 */ /* 0x000fe200078e28ff */
[----:B------:R-:W-:-:S03]  /*01c0*/  ULEA UR6, UR7, UR6, 0x18 ;  /* 0x0000000607067291 */ /* 0x000fc6000f8ec0ff */
[----:B------:R-:W-:-:S03]  /*01d0*/  LEA R5, R17, UR5, 0x7 ;  /* 0x0000000511057c11 */ /* 0x000fc6000f8e38ff */
[C---:B------:R-:W-:Y:S02]  /*01e0*/  LEA R3, R16.reuse, UR6, 0x2 ;  /* 0x0000000610037c11 */ /* 0x040fe4000f8e10ff */
[----:B------:R-:W-:Y:S02]  /*01f0*/  LEA R4, R16, R5, 0x2 ;  /* 0x0000000510047211 */ /* 0x000fe400078e10ff */
[----:B---3--:R-:W-:-:S07]  /*0200*/  LEA R2, R17, R3, 0x7 ;  /* 0x0000000311027211 */ /* 0x008fce00078e38ff */
.L_x_1:
[----:B------:R-:W-:Y:S01]  /*0210*/  ISETP.GE.AND P0, PT, R17, UR13, PT ;  /* 0x0000000d11007c0c */ /* 0x000fe2000bf06270 */
[----:B------:R-:W-:Y:S01]  /*0220*/  HFMA2 R29, -RZ, RZ, 0, 0 ;  /* 0x00000000ff1d7431 */ /* 0x000fe200000001ff */
[----:B------:R-:W-:Y:S01]  /*0230*/  ISETP.GE.AND P1, PT, R16, UR13, PT ;  /* 0x0000000d10007c0c */ /* 0x000fe2000bf26270 */
[----:B----4-:R-:W-:Y:S01]  /*0240*/  IMAD.WIDE R8, R6, 0x4, R20 ;  /* 0x0000000406087825 */ /* 0x010fe200078e0214 */
[----:B--2---:R-:W-:Y:S02]  /*0250*/  ISETP.GE.OR P0, PT, R19, R0, P0 ;  /* 0x000000001300720c */ /* 0x004fe40000706670 */
[----:B------:R-:W-:Y:S02]  /*0260*/  ISETP.GE.OR P1, PT, R18, UR12, P1 ;  /* 0x0000000c12007c0c */ /* 0x000fe40008f26670 */
[----:B------:R-:W-:-:S09]  /*0270*/  MOV R27, RZ ;  /* 0x000000ff001b7202 */ /* 0x000fd20000000f00 */
[----:B------:R-:W0:Y:S02]  /*0280*/  @!P0 LDC.64 R10, c[0x0][0x388] ;  /* 0x0000e200ff0a8b82 */ /* 0x000e240000000a00 */
[----:B------:R-:W2:Y:S01]  /*0290*/  @!P1 LDG.E R27, desc[UR8][R8.64] ;  /* 0x00000008081b9981 */ /* 0x000ea2000c1e1900 */
[----:B0-----:R-:W-:-:S05]  /*02a0*/  @!P0 IMAD.WIDE R10, R7, 0x4, R10 ;  /* 0x00000004070a8825 */ /* 0x001fca00078e020a */
[----:B------:R-:W3:Y:S04]  /*02b0*/  @!P0 LDG.E R29, desc[UR8][R10.64] ;  /* 0x000000080a1d8981 */ /* 0x000ee8000c1e1900 */
[----:B--2---:R-:W-:Y:S04]  /*02c0*/  STS [R4], R27 ;  /* 0x0000001b04007388 */ /* 0x004fe80000000800 */
[----:B---3--:R-:W-:Y:S01]  /*02d0*/  STS [R2], R29 ;  /* 0x0000001d02007388 */ /* 0x008fe20000000800 */
[----:B------:R-:W-:Y:S06]  /*02e0*/  BAR.SYNC.DEFER_BLOCKING 0x0 ;  /* 0x0000000000007b1d */ /* 0x000fec0000010000 */
[----:B------:R-:W-:Y:S04]  /*02f0*/  LDS R22, [R3] ;  /* 0x0000000003167984 */ /* 0x000fe80000000800 */
[----:B------:R-:W0:Y:S04]  /*0300*/  LDS.128 R12, [R5] ;  /* 0x00000000050c7984 */ /* 0x000e280000000c00 */
[----:B------:R-:W1:Y:S04]  /*0310*/  LDS R26, [R3+0x80] ;  /* 0x00008000031a7984 */ /* 0x000e680000000800 */
[----:B------:R-:W2:Y:S04]  /*0320*/  LDS R25, [R3+0x100] ;  /* 0x0001000003197984 */ /* 0x000ea80000000800 */
[----:B------:R-:W3:Y:S04]  /*0330*/  LDS R24, [R3+0x180] ;  /* 0x0001800003187984 */ /* 0x000ee80000000800 */
[----:B------:R-:W-:Y:S01]  /*0340*/  LDS.128 R8, [R5+0x10] ;  /* 0x0000100005087984 */ /* 0x000fe20000000c00 */
[----:B0-----:R-:W-:-:S03]  /*0350*/  FFMA R12, R12, R22, R23 ;  /* 0x000000160c0c7223 */ /* 0x001fc60000000017 */
[----:B------:R-:W0:Y:S01]  /*0360*/  LDS R23, [R3+0x200] ;  /* 0x0002000003177984 */ /* 0x000e220000000800 */
[----:B-1----:R-:W-:-:S03]  /*0370*/  FFMA R12, R26, R13, R12 ;  /* 0x0000000d1a0c7223 */ /* 0x002fc6000000000c */
[----:B------:R-:W1:Y:S01]  /*0380*/  LDS R22, [R3+0x280] ;  /* 0x0002800003167984 */ /* 0x000e620000000800 */
[----:B--2---:R-:W-:-:S03]  /*0390*/  FFMA R13, R25, R14, R12 ;  /* 0x0000000e190d7223 */ /* 0x004fc6000000000c */
[----:B------:R-:W2:Y:S01]  /*03a0*/  LDS R25, [R3+0x300] ;  /* 0x0003000003197984 */ /* 0x000ea20000000800 */
[----:B---3--:R-:W-:-:S03]  /*03b0*/  FFMA R13, R24, R15, R13 ;  /* 0x0000000f180d7223 */ /* 0x008fc6000000000d */
[----:B------:R-:W3:Y:S04]  /*03c0*/  LDS R24, [R3+0x380] ;  /* 0x0003800003187984 */ /* 0x000ee80000000800 */
[----:B------:R-:W-:Y:S01]  /*03d0*/  LDS R26, [R3+0xb80] ;  /* 0x000b8000031a7984 */ /* 0x000fe20000000800 */
[----:B0-----:R-:W-:-:S03]  /*03e0*/  FFMA R27, R8, R23, R13 ;  /* 0x00000017081b7223 */ /* 0x001fc6000000000d */
[----:B------:R-:W-:Y:S04]  /*03f0*/  LDS R23, [R3+0x400] ;  /* 0x0004000003177984 */ /* 0x000fe80000000800 */
[----:B------:R-:W0:Y:S01]  /*0400*/  LDS.128 R12, [R5+0x20] ;  /* 0x00002000050c7984 */ /* 0x000e220000000c00 */
[----:B-1----:R-:W-:-:S03]  /*0410*/  FFMA R8, R22, R9, R27 ;  /* 0x0000000916087223 */ /* 0x002fc6000000001b */
[----:B------:R-:W1:Y:S01]  /*0420*/  LDS R22, [R3+0x480] ;  /* 0x0004800003167984 */ /* 0x000e620000000800 */
[----:B--2---:R-:W-:-:S03]  /*0430*/  FFMA R9, R25, R10, R8 ;  /* 0x0000000a19097223 */ /* 0x004fc60000000008 */
[----:B------:R-:W2:Y:S01]  /*0440*/  LDS R25, [R3+0x500] ;  /* 0x0005000003197984 */ /* 0x000ea20000000800 */
[----:B---3--:R-:W-:-:S03]  /*0450*/  FFMA R9, R24, R11, R9 ;  /* 0x0000000b18097223 */ /* 0x008fc60000000009 */
[----:B------:R-:W3:Y:S01]  /*0460*/  LDS R24, [R3+0x580] ;  /* 0x0005800003187984 */ /* 0x000ee20000000800 */
        /* <DEDUP_REMOVED lines=26> */
[----:B------:R-:W-:Y:S04]  /*0610*/  LDS R27, [R3+0xc00] ;  /* 0x000c0000031b7984 */ /* 0x000fe80000000800 */
[----:B------:R-:W-:Y:S01]  /*0620*/  LDS R24, [R3+0xc80] ;  /* 0x000c800003187984 */ /* 0x000fe20000000800 */
[----:B0-----:R-:W-:-:S03]  /*0630*/  FFMA R23, R8, R23, R13 ;  /* 0x0000001708177223 */ /* 0x001fc6000000000d */
[----:B------:R-:W0:Y:S01]  /*0640*/  LDS.128 R12, [R5+0x60] ;  /* 0x00006000050c7984 */ /* 0x000e220000000c00 */
[----:B-1----:R-:W-:-:S03]  /*0650*/  FFMA R22, R22, R9, R23 ;  /* 0x0000000916167223 */ /* 0x002fc60000000017 */
[----:B------:R-:W1:Y:S01]  /*0660*/  LDS R23, [R3+0xd00] ;  /* 0x000d000003177984 */ /* 0x000e620000000800 */
[----:B--2---:R-:W-:-:S03]  /*0670*/  FFMA R25, R25, R10, R22 ;  /* 0x0000000a19197223 */ /* 0x004fc60000000016 */
[----:B------:R-:W2:Y:S01]  /*0680*/  LDS R22, [R3+0xd80] ;  /* 0x000d800003167984 */ /* 0x000ea20000000800 */
[----:B------:R-:W-:-:S03]  /*0690*/  FFMA R11, R26, R11, R25 ;  /* 0x0000000b1a0b7223 */ /* 0x000fc60000000019 */
[----:B------:R-:W-:Y:S01]  /*06a0*/  LDS R25, [R3+0xe00] ;  /* 0x000e000003197984 */ /* 0x000fe20000000800 */
[----:B0-----:R-:W-:-:S03]  /*06b0*/  FFMA R27, R12, R27, R11 ;  /* 0x0000001b0c1b7223 */ /* 0x001fc6000000000b */
[----:B------:R-:W0:Y:S01]  /*06c0*/  LDS.128 R8, [R5+0x70] ;  /* 0x0000700005087984 */ /* 0x000e220000000c00 */
[----:B------:R-:W-:-:S03]  /*06d0*/  FFMA R24, R24, R13, R27 ;  /* 0x0000000d18187223 */ /* 0x000fc6000000001b */
[----:B------:R-:W3:Y:S04]  /*06e0*/  LDS R27, [R3+0xe80] ;  /* 0x000e8000031b7984 */ /* 0x000ee80000000800 */
[----:B------:R-:W4:Y:S04]  /*06f0*/  LDS R13, [R3+0xf00] ;  /* 0x000f0000030d7984 */ /* 0x000f280000000800 */
[----:B------:R-:W5:Y:S01]  /*0700*/  LDS R12, [R3+0xf80] ;  /* 0x000f8000030c7984 */ /* 0x000f620000000800 */
[----:B-1----:R-:W-:Y:S01]  /*0710*/  FFMA R23, R23, R14, R24 ;  /* 0x0000000e17177223 */ /* 0x002fe20000000018 */
[----:B------:R-:W-:-:S03]  /*0720*/  UIADD3 UR4, UPT, UPT, UR4, 0x1, URZ ;  /* 0x0000000104047890 */ /* 0x000fc6000fffe0ff */
[----:B--2---:R-:W-:Y:S01]  /*0730*/  FFMA R15, R22, R15, R23 ;  /* 0x0000000f160f7223 */ /* 0x004fe20000000017 */
[----:B------:R-:W-:Y:S01]  /*0740*/  UISETP.NE.AND UP0, UPT, UR4, URZ, UPT ;  /* 0x000000ff0400728c */ /* 0x000fe2000bf05270 */
[----:B------:R-:W-:Y:S02]  /*0750*/  IADD3 R17, PT, PT, R17, 0x20, RZ ;  /* 0x0000002011117810 */ /* 0x000fe40007ffe0ff */
[----:B------:R-:W-:Y:S02]  /*0760*/  IADD3 R6, PT, PT, R6, 0x20, RZ ;  /* 0x0000002006067810 */ /* 0x000fe40007ffe0ff */
[----:B------:R-:W-:Y:S02]  /*0770*/  IADD3 R16, PT, PT, R16, 0x20, RZ ;  /* 0x0000002010107810 */ /* 0x000fe40007ffe0ff */
[----:B------:R-:W-:Y:S01]  /*0780*/  LEA R7, R0, R7, 0x5 ;  /* 0x0000000700077211 */ /* 0x000fe200078e28ff */
[----:B0-----:R-:W-:-:S04]  /*0790*/  FFMA R8, R8, R25, R15 ;  /* 0x0000001908087223 */ /* 0x001fc8000000000f */
[----:B---3--:R-:W-:-:S04]  /*07a0*/  FFMA R8, R27, R9, R8 ;  /* 0x000000091b087223 */ /* 0x008fc80000000008 */
[----:B----4-:R-:W-:-:S04]  /*07b0*/  FFMA R13, R13, R10, R8 ;  /* 0x0000000a0d0d7223 */ /* 0x010fc80000000008 */
[----:B-----5:R-:W-:Y:S01]  /*07c0*/  FFMA R23, R12, R11, R13 ;  /* 0x0000000b0c177223 */ /* 0x020fe2000000000d */
[----:B------:R-:W-:Y:S06]  /*07d0*/  BAR.SYNC.DEFER_BLOCKING 0x0 ;  /* 0x0000000000007b1d */ /* 0x000fec0000010000 */
[----:B------:R-:W-:Y:S05]  /*07e0*/  BRA.U UP0, `(.L_x_1) ;  /* 0xfffffff900887547 */ /* 0x000fea000b83ffff */
.L_x_0:
[----:B------:R-:W0:Y:S02]  /*07f0*/  LDCU.64 UR4, c[0x0][0x398] ;  /* 0x00007300ff0477ac */ /* 0x000e240008000a00 */
[----:B0-----:R-:W-:-:S04]  /*0800*/  ISETP.GE.AND P0, PT, R19, UR5, PT ;  /* 0x0000000513007c0c */ /* 0x001fc8000bf06270 */
[----:B------:R-:W-:-:S13]  /*0810*/  ISETP.GE.OR P0, PT, R18, UR4, P0 ;  /* 0x0000000412007c0c */ /* 0x000fda0008706670 */
[----:B------:R-:W-:Y:S05]  /*0820*/  @P0 EXIT ;  /* 0x000000000000094d */ /* 0x000fea0003800000 */
[----:B------:R-:W0:Y:S01]  /*0830*/  LDC.64 R2, c[0x0][0x390] ;  /* 0x0000e400ff027b82 */ /* 0x000e220000000a00 */
[----:B------:R-:W-:-:S04]  /*0840*/  IMAD R19, R18, UR5, R19 ;  /* 0x0000000512137c24 */ /* 0x000fc8000f8e0213 */
[----:B0-----:R-:W-:-:S05]  /*0850*/  IMAD.WIDE R2, R19, 0x4, R2 ;  /* 0x0000000413027825 */ /* 0x001fca00078e0202 */
[----:B------:R-:W-:Y:S01]  /*0860*/  STG.E desc[UR8][R2.64], R23 ;  /* 0x0000001702007986 */ /* 0x000fe2000c101908 */
[----:B------:R-:W-:Y:S05]  /*0870*/  EXIT ;  /* 0x000000000000794d */ /* 0x000fea0003800000 */
.L_x_2:
[----:B------:R-:W-:-:S00]  /*0880*/  BRA `(.L_x_2) ;  /* 0xfffffffc00fc7947 */ /* 0x000fc0000383ffff */
[----:B------:R-:W-:-:S00]  /*0890*/  NOP ;  /* 0x0000000000007918 */ /* 0x000fc00000000000 */
        /* <DEDUP_REMOVED lines=14> */
.L_x_3:


//--------------------- .nv.shared._Z12matmul_tiledPKfS0_Pfiii --------------------------
	.section	.nv.shared._Z12matmul_tiledPKfS0_Pfiii,"aw",@nobits
	.sectionflags	@""
	.align	4
.nv.shared._Z12matmul_tiledPKfS0_Pfiii:
	.zero		9216


//--------------------- .nv.shared.reserved.0     --------------------------
	.section	.nv.shared.reserved.0,"aw",@nobits
	.weak		__nv_reservedSMEM_offset_0_alias
	.size		__nv_reservedSMEM_offset_0_alias, 0, 64
	.other		__nv_reservedSMEM_offset_0_alias,@"STO_CUDA_RESERVED_SHARED STV_DEFAULT"
__nv_reservedSMEM_offset_0_alias:
	.zero		0
	.zero		64


//--------------------- .nv.constant0._Z12matmul_tiledPKfS0_Pfiii --------------------------
	.section	.nv.constant0._Z12matmul_tiledPKfS0_Pfiii,"a",@progbits
	.sectionflags	@""
	.align	4
.nv.constant0._Z12matmul_tiledPKfS0_Pfiii:
	.zero		932


//--------------------- SYMBOLS --------------------------

	.type		.nv.reservedSmem.offset0,@object
	.size		.nv.reservedSmem.offset0,0x4
	.type		.nv.reservedSmem.cap,@object
	.size		.nv.reservedSmem.cap,0x4
